	.headerflags	@"EF_CUDA_TEXMODE_UNIFIED EF_CUDA_64BIT_ADDRESS EF_CUDA_ACCELERATORS EF_CUDA_SM90 EF_CUDA_VIRTUAL_SM(EF_CUDA_SM90)"
	.elftype	@"ET_EXEC"


//--------------------- .nv.info                  --------------------------
	.section	.nv.info,"",@"SHT_CUDA_INFO"
	.align	4


	//----- nvinfo : EIATTR_REGCOUNT
	.align		4
        /*0000*/ 	.byte	0x04, 0x2f
        /*0002*/ 	.short	(.L_1 - .L_0)
	.align		4
.L_0:
        /*0004*/ 	.word	index@(triton_poi_fused_21)
        /*0008*/ 	.word	0x0000001f


	//----- nvinfo : EIATTR_MIN_STACK_SIZE
	.align		4
.L_1:
        /*000c*/ 	.byte	0x04, 0x12
        /*000e*/ 	.short	(.L_3 - .L_2)
	.align		4
.L_2:
        /*0010*/ 	.word	index@(triton_poi_fused_21)
        /*0014*/ 	.word	0x00000000


	//----- nvinfo : EIATTR_FRAME_SIZE
	.align		4
.L_3:
        /*0018*/ 	.byte	0x04, 0x11
        /*001a*/ 	.short	(.L_5 - .L_4)
	.align		4
.L_4:
        /*001c*/ 	.word	index@(triton_poi_fused_21)
        /*0020*/ 	.word	0x00000000


	//----- nvinfo : EIATTR_MIN_STACK_SIZE
	.align		4
.L_5:
        /*0024*/ 	.byte	0x04, 0x12
        /*0026*/ 	.short	(.L_7 - .L_6)
	.align		4
.L_6:
        /*0028*/ 	.word	index@(triton_poi_fused_21)
        /*002c*/ 	.word	0x00000000
.L_7:


//--------------------- .nv.info.triton_poi_fused_21 --------------------------
	.section	.nv.info.triton_poi_fused_21,"",@"SHT_CUDA_INFO"
	.sectionflags	@""
	.align	4


	//----- nvinfo : EIATTR_CUDA_API_VERSION
	.align		4
        /*0000*/ 	.byte	0x04, 0x37
        /*0002*/ 	.short	(.L_9 - .L_8)
.L_8:
        /*0004*/ 	.word	0x0000007c


	//----- nvinfo : EIATTR_KPARAM_INFO
	.align		4
.L_9:
        /*0008*/ 	.byte	0x04, 0x17
        /*000a*/ 	.short	(.L_11 - .L_10)
.L_10:
        /*000c*/ 	.word	0x00000000
        /*0010*/ 	.short	0x0003
        /*0012*/ 	.short	0x0014
        /*0014*/ 	.byte	0x00, 0xf0, 0x11, 0x00


	//----- nvinfo : EIATTR_KPARAM_INFO
	.align		4
.L_11:
        /*0018*/ 	.byte	0x04, 0x17
        /*001a*/ 	.short	(.L_13 - .L_12)
.L_12:
        /*001c*/ 	.word	0x00000000
        /*0020*/ 	.short	0x0002
        /*0022*/ 	.short	0x0010
        /*0024*/ 	.byte	0x00, 0xf0, 0x11, 0x00


	//----- nvinfo : EIATTR_KPARAM_INFO
	.align		4
.L_13:
        /*0028*/ 	.byte	0x04, 0x17
        /*002a*/ 	.short	(.L_15 - .L_14)
.L_14:
        /*002c*/ 	.word	0x00000000
        /*0030*/ 	.short	0x0001
        /*0032*/ 	.short	0x0008
        /*0034*/ 	.byte	0x00, 0xf4, 0x21, 0x00


	//----- nvinfo : EIATTR_KPARAM_INFO
	.align		4
.L_15:
        /*0038*/ 	.byte	0x04, 0x17
        /*003a*/ 	.short	(.L_17 - .L_16)
.L_16:
        /*003c*/ 	.word	0x00000000
        /*0040*/ 	.short	0x0000
        /*0042*/ 	.short	0x0000
        /*0044*/ 	.byte	0x00, 0xf4, 0x21, 0x00


	//----- nvinfo : EIATTR_SPARSE_MMA_MASK
	.align		4
.L_17:
        /*0048*/ 	.byte	0x03, 0x50
        /*004a*/ 	.short	0x0000


	//----- nvinfo : EIATTR_MAXREG_COUNT
	.align		4
        /*004c*/ 	.byte	0x03, 0x1b
        /*004e*/ 	.short	0x00ff


	//----- nvinfo : EIATTR_EXIT_INSTR_OFFSETS
	.align		4
        /*0050*/ 	.byte	0x04, 0x1c
        /*0052*/ 	.short	(.L_19 - .L_18)


	//   ....[0]....
.L_18:
        /*0054*/ 	.word	0x000005e0


	//   ....[1]....
        /*0058*/ 	.word	0x00000630


	//----- nvinfo : EIATTR_REQNTID
	.align		4
.L_19:
        /*005c*/ 	.byte	0x04, 0x10
        /*005e*/ 	.short	(.L_21 - .L_20)
.L_20:
        /*0060*/ 	.word	0x00000080
        /*0064*/ 	.word	0x00000001
        /*0068*/ 	.word	0x00000001


	//----- nvinfo : EIATTR_CBANK_PARAM_SIZE
	.align		4
.L_21:
        /*006c*/ 	.byte	0x03, 0x19
        /*006e*/ 	.short	0x0018


	//----- nvinfo : EIATTR_PARAM_CBANK
	.align		4
        /*0070*/ 	.byte	0x04, 0x0a
        /*0072*/ 	.short	(.L_23 - .L_22)
	.align		4
.L_22:
        /*0074*/ 	.word	index@(.nv.constant0.triton_poi_fused_21)
        /*0078*/ 	.short	0x0210
        /*007a*/ 	.short	0x0018


	//----- nvinfo : EIATTR_SW_WAR
	.align		4
.L_23:
        /*007c*/ 	.byte	0x04, 0x36
        /*007e*/ 	.short	(.L_25 - .L_24)
.L_24:
        /*0080*/ 	.word	0x00000008
.L_25:


//--------------------- .nv.callgraph             --------------------------
	.section	.nv.callgraph,"",@"SHT_CUDA_CALLGRAPH"
	.align	4
	.sectionentsize	8
	.align		4
        /*0000*/ 	.word	0x00000000
	.align		4
        /*0004*/ 	.word	0xffffffff
	.align		4
        /*0008*/ 	.word	0x00000000
	.align		4
        /*000c*/ 	.word	0xfffffffe
	.align		4
        /*0010*/ 	.word	0x00000000
	.align		4
        /*0014*/ 	.word	0xfffffffd
	.align		4
        /*0018*/ 	.word	0x00000000
	.align		4
        /*001c*/ 	.word	0xfffffffc


//--------------------- .text.triton_poi_fused_21 --------------------------
	.section	.text.triton_poi_fused_21,"ax",@progbits
	.sectionflags	@"SHF_BARRIERS=1"
	.align	128
        .global         triton_poi_fused_21
        .type           triton_poi_fused_21,@function
        .size           triton_poi_fused_21,(.L_x_1 - triton_poi_fused_21)
        .other          triton_poi_fused_21,@"STO_CUDA_ENTRY STV_DEFAULT"
triton_poi_fused_21:
.text.triton_poi_fused_21:
[----:B------:R-:W0:Y:S01]  /*0000*/  LDC R1, c[0x0][0x28] ;  /* 0x00000a00ff017b82 */ /* 0x000e220000000800 */
[----:B------:R-:W1:Y:S07]  /*0010*/  S2R R0, SR_CTAID.X ;  /* 0x0000000000007919 */ /* 0x000e6e0000002500 */
[----:B------:R-:W2:Y:S01]  /*0020*/  LDC.64 R14, c[0x0][0x210] ;  /* 0x00008400ff0e7b82 */ /* 0x000ea20000000a00 */
[----:B------:R-:W-:Y:S01]  /*0030*/  IMAD.MOV.U32 R19, RZ, RZ, RZ ;  /* 0x000000ffff137224 */ /* 0x000fe200078e00ff */
[----:B------:R-:W-:Y:S01]  /*0040*/  ULDC.64 UR6, c[0x0][0x208] ;  /* 0x0000820000067ab9 */ /* 0x000fe20000000a00 */
[----:B------:R-:W3:Y:S01]  /*0050*/  S2R R21, SR_TID.X ;  /* 0x0000000000157919 */ /* 0x000ee20000002100 */
[----:B------:R-:W4:Y:S01]  /*0060*/  S2R R18, SR_CTAID.Y ;  /* 0x0000000000127919 */ /* 0x000f220000002600 */
[----:B------:R-:W-:-:S02]  /*0070*/  IMAD.MOV.U32 R20, RZ, RZ, RZ ;  /* 0x000000ffff147224 */ /* 0x000fc400078e00ff */
[----:B-1----:R-:W-:Y:S01]  /*0080*/  IMAD.SHL.U32 R0, R0, 0x10, RZ ;  /* 0x0000001000007824 */ /* 0x002fe200078e00ff */
[----:B---3--:R-:W-:-:S04]  /*0090*/  SHF.R.U32.HI R17, RZ, 0x4, R21 ;  /* 0x00000004ff117819 */ /* 0x008fc80000011615 */
[----:B------:R-:W-:Y:S01]  /*00a0*/  LOP3.LUT R6, R0, 0xf, R21, 0xf8, !PT ;  /* 0x0000000f00067812 */ /* 0x000fe200078ef815 */
[----:B----4-:R-:W-:Y:S01]  /*00b0*/  IMAD.SHL.U32 R16, R18, 0x40, RZ ;  /* 0x0000004012107824 */ /* 0x010fe200078e00ff */
[----:B------:R-:W-:Y:S02]  /*00c0*/  SGXT.U32 R17, R17, 0x3 ;  /* 0x000000031111781a */ /* 0x000fe40000000000 */
[----:B------:R-:W-:Y:S02]  /*00d0*/  ISETP.GE.AND P0, PT, R6, 0x9, PT ;  /* 0x000000090600780c */ /* 0x000fe40003f06270 */
[----:B------:R-:W-:Y:S02]  /*00e0*/  LOP3.LUT R2, R16, R17, RZ, 0xfc, !PT ;  /* 0x0000001110027212 */ /* 0x000fe400078efcff */
[----:B------:R-:W-:Y:S02]  /*00f0*/  LOP3.LUT R3, R16, 0x8, R17, 0xfe, !PT ;  /* 0x0000000810037812 */ /* 0x000fe400078efe11 */
[----:B------:R-:W-:Y:S01]  /*0100*/  LOP3.LUT R4, R16, 0x10, R17, 0xfe, !PT ;  /* 0x0000001010047812 */ /* 0x000fe200078efe11 */
[--C-:B------:R-:W-:Y:S01]  /*0110*/  IMAD R27, R2, 0x9, R6.reuse ;  /* 0x00000009021b7824 */ /* 0x100fe200078e0206 */
        /* <DEDUP_REMOVED lines=9> */
[----:B------:R-:W-:-:S02]  /*01b0*/  IMAD R11, R11, 0x9, R6 ;  /* 0x000000090b0b7824 */ /* 0x000fc400078e0206 */
[--C-:B------:R-:W-:Y:S02]  /*01c0*/  IMAD R13, R13, 0x9, R6.reuse ;  /* 0x000000090d0d7824 */ /* 0x100fe400078e0206 */
[----:B------:R-:W-:Y:S02]  /*01d0*/  IMAD R23, R23, 0x9, R6 ;  /* 0x0000000917177824 */ /* 0x000fe400078e0206 */
[----:B--2---:R-:W-:-:S04]  /*01e0*/  IMAD.WIDE R26, R27, 0x4, R14 ;  /* 0x000000041b1a7825 */ /* 0x004fc800078e020e */
[--C-:B------:R-:W-:Y:S01]  /*01f0*/  IMAD.WIDE R2, R3, 0x4, R14.reuse ;  /* 0x0000000403027825 */ /* 0x100fe200078e020e */
[----:B------:R1:W2:Y:S01]  /*0200*/  @!P0 LDG.E.EL R19, desc[UR6][R26.64] ;  /* 0x000000061a138981 */ /* 0x0002a2000c2e1900 */
[----:B------:R-:W-:Y:S02]  /*0210*/  CS2R R24, SRZ ;  /* 0x0000000000187805 */ /* 0x000fe4000001ff00 */
[--C-:B------:R-:W-:Y:S01]  /*0220*/  IMAD.WIDE R4, R5, 0x4, R14.reuse ;  /* 0x0000000405047825 */ /* 0x100fe200078e020e */
[----:B------:R3:W4:Y:S03]  /*0230*/  @!P0 LDG.E.EL R20, desc[UR6][R2.64] ;  /* 0x0000000602148981 */ /* 0x000726000c2e1900 */
[----:B------:R-:W-:-:S04]  /*0240*/  IMAD.WIDE R6, R7, 0x4, R14 ;  /* 0x0000000407067825 */ /* 0x000fc800078e020e */
[----:B------:R-:W-:-:S04]  /*0250*/  IMAD.WIDE R8, R9, 0x4, R14 ;  /* 0x0000000409087825 */ /* 0x000fc800078e020e */
[----:B------:R-:W-:-:S04]  /*0260*/  IMAD.WIDE R10, R11, 0x4, R14 ;  /* 0x000000040b0a7825 */ /* 0x000fc800078e020e */
[--C-:B------:R-:W-:Y:S01]  /*0270*/  IMAD.WIDE R12, R13, 0x4, R14.reuse ;  /* 0x000000040d0c7825 */ /* 0x100fe200078e020e */
[----:B-1----:R-:W-:Y:S01]  /*0280*/  CS2R R26, SRZ ;  /* 0x00000000001a7805 */ /* 0x002fe2000001ff00 */
[----:B------:R-:W5:Y:S02]  /*0290*/  @!P0 LDG.E.EL R24, desc[UR6][R6.64] ;  /* 0x0000000606188981 */ /* 0x000f64000c2e1900 */
[----:B------:R-:W-:Y:S01]  /*02a0*/  IMAD.WIDE R14, R23, 0x4, R14 ;  /* 0x00000004170e7825 */ /* 0x000fe200078e020e */
[----:B------:R-:W-:Y:S01]  /*02b0*/  HFMA2.MMA R23, -RZ, RZ, 0, 0 ;  /* 0x00000000ff177435 */ /* 0x000fe200000001ff */
[----:B------:R-:W5:Y:S02]  /*02c0*/  @!P0 LDG.E.EL R25, desc[UR6][R10.64] ;  /* 0x000000060a198981 */ /* 0x000f64000c2e1900 */
[----:B------:R-:W-:Y:S02]  /*02d0*/  IMAD.MOV.U32 R22, RZ, RZ, RZ ;  /* 0x000000ffff167224 */ /* 0x000fe400078e00ff */
[----:B------:R-:W5:Y:S04]  /*02e0*/  @!P0 LDG.E.EL R27, desc[UR6][R12.64] ;  /* 0x000000060c1b8981 */ /* 0x000f68000c2e1900 */
[----:B------:R-:W5:Y:S04]  /*02f0*/  @!P0 LDG.E.EL R22, desc[UR6][R4.64] ;  /* 0x0000000604168981 */ /* 0x000f68000c2e1900 */
[----:B------:R1:W5:Y:S04]  /*0300*/  @!P0 LDG.E.EL R23, desc[UR6][R8.64] ;  /* 0x0000000608178981 */ /* 0x000368000c2e1900 */
[----:B------:R-:W5:Y:S01]  /*0310*/  @!P0 LDG.E.EL R26, desc[UR6][R14.64] ;  /* 0x000000060e1a8981 */ /* 0x000f62000c2e1900 */
[----:B------:R-:W1:Y:S01]  /*0320*/  S2UR UR5, SR_CgaCtaId ;  /* 0x00000000000579c3 */ /* 0x000e620000008800 */
[----:B---3--:R-:W-:Y:S01]  /*0330*/  IMAD.SHL.U32 R2, R21, 0x40, RZ ;  /* 0x0000004015027824 */ /* 0x008fe200078e00ff */
[----:B------:R-:W-:-:S04]  /*0340*/  UMOV UR4, 0x400 ;  /* 0x0000040000047882 */ /* 0x000fc80000000000 */
[----:B------:R-:W-:-:S04]  /*0350*/  LOP3.LUT R2, R2, 0x3c0, RZ, 0xc0, !PT ;  /* 0x000003c002027812 */ /* 0x000fc800078ec0ff */
[----:B------:R-:W-:Y:S01]  /*0360*/  LOP3.LUT R3, R2, R17, RZ, 0xfc, !PT ;  /* 0x0000001102037212 */ /* 0x000fe200078efcff */
[----:B01----:R-:W-:-:S06]  /*0370*/  UPRMT UR4, UR5, 0x654, UR4 ;  /* 0x0000065405047896 */ /* 0x003fcc0008000004 */
[----:B------:R-:W-:-:S05]  /*0380*/  LEA.HI R2, R2, UR4, RZ, 0x1e ;  /* 0x0000000402027c11 */ /* 0x000fca000f8ff0ff */
[----:B------:R-:W-:Y:S01]  /*0390*/  IMAD R28, R3, 0x4, R2 ;  /* 0x00000004031c7824 */ /* 0x000fe200078e0202 */
[C---:B------:R-:W-:Y:S01]  /*03a0*/  LOP3.LUT R2, R21.reuse, 0x70, RZ, 0xc0, !PT ;  /* 0x0000007015027812 */ /* 0x040fe200078ec0ff */
[----:B------:R-:W-:-:S03]  /*03b0*/  IMAD.SHL.U32 R21, R21, 0x4, RZ ;  /* 0x0000000415157824 */ /* 0x000fc600078e00ff */
[----:B------:R-:W-:Y:S02]  /*03c0*/  IADD3 R3, R2, UR4, RZ ;  /* 0x0000000402037c10 */ /* 0x000fe4000fffe0ff */
[----:B------:R-:W-:-:S05]  /*03d0*/  LOP3.LUT R8, R21, 0x1fc, RZ, 0xc0, !PT ;  /* 0x000001fc15087812 */ /* 0x000fca00078ec0ff */
[----:B------:R-:W-:Y:S01]  /*03e0*/  IMAD R4, R8, 0x4, R3 ;  /* 0x0000000408047824 */ /* 0x000fe200078e0203 */
[----:B------:R-:W-:Y:S02]  /*03f0*/  SHF.R.S32.HI R3, RZ, 0x19, R18 ;  /* 0x00000019ff037819 */ /* 0x000fe40000011412 */
[----:B------:R-:W-:Y:S02]  /*0400*/  LOP3.LUT R16, R16, 0x3c, R21, 0xf8, !PT ;  /* 0x0000003c10107812 */ /* 0x000fe400078ef815 */
[----:B------:R-:W-:-:S04]  /*0410*/  SGXT R3, R3, 0x1 ;  /* 0x000000010303781a */ /* 0x000fc80000000200 */
[----:B------:R-:W-:Y:S02]  /*0420*/  LEA.HI R9, R3, R16, RZ, 0x6 ;  /* 0x0000001003097211 */ /* 0x000fe400078f30ff */
[----:B------:R-:W0:Y:S02]  /*0430*/  LDC.64 R2, c[0x0][0x218] ;  /* 0x00008600ff027b82 */ /* 0x000e240000000a00 */
[----:B------:R-:W-:Y:S02]  /*0440*/  LOP3.LUT R11, R9, 0xffffffc0, RZ, 0xc0, !PT ;  /* 0xffffffc0090b7812 */ /* 0x000fe400078ec0ff */
[----:B------:R-:W-:Y:S02]  /*0450*/  SHF.R.S32.HI R10, RZ, 0x6, R9 ;  /* 0x00000006ff0a7819 */ /* 0x000fe40000011409 */
[----:B------:R-:W-:Y:S01]  /*0460*/  LOP3.LUT R9, R0, R17, RZ, 0xfc, !PT ;  /* 0x0000001100097212 */ /* 0x000fe200078efcff */
[----:B------:R-:W-:Y:S01]  /*0470*/  IMAD.IADD R11, R16, 0x1, -R11 ;  /* 0x00000001100b7824 */ /* 0x000fe200078e0a0b */
[----:B------:R-:W-:-:S02]  /*0480*/  LOP3.LUT R0, R0, 0x8, R17, 0xfe, !PT ;  /* 0x0000000800007812 */ /* 0x000fc400078efe11 */
[----:B------:R-:W-:Y:S01]  /*0490*/  LOP3.LUT R13, R8, 0x200, RZ, 0xfc, !PT ;  /* 0x00000200080d7812 */ /* 0x000fe200078efcff */
[----:B------:R-:W-:Y:S01]  /*04a0*/  IMAD R12, R10, 0x240, R11 ;  /* 0x000002400a0c7824 */ /* 0x000fe200078e020b */
[C---:B------:R-:W-:Y:S02]  /*04b0*/  ISETP.GE.AND P1, PT, R9.reuse, 0x9, PT ;  /* 0x000000090900780c */ /* 0x040fe40003f26270 */
[----:B------:R-:W-:Y:S01]  /*04c0*/  ISETP.GE.AND P0, PT, R0, 0x9, PT ;  /* 0x000000090000780c */ /* 0x000fe20003f06270 */
[----:B------:R-:W-:Y:S01]  /*04d0*/  IMAD R11, R9, 0x40, R12 ;  /* 0x00000040090b7824 */ /* 0x000fe200078e020c */
[----:B------:R-:W-:-:S04]  /*04e0*/  SHF.R.U32.HI R13, RZ, 0x2, R13 ;  /* 0x00000002ff0d7819 */ /* 0x000fc8000001160d */
[----:B------:R-:W-:Y:S01]  /*04f0*/  LOP3.LUT R13, R13, 0xf0, RZ, 0xc0, !PT ;  /* 0x000000f00d0d7812 */ /* 0x000fe200078ec0ff */
[----:B0-----:R-:W-:-:S03]  /*0500*/  IMAD.WIDE R10, R11, 0x4, R2 ;  /* 0x000000040b0a7825 */ /* 0x001fc600078e0202 */
[----:B------:R-:W-:-:S05]  /*0510*/  IADD3 R13, R13, UR4, RZ ;  /* 0x000000040d0d7c10 */ /* 0x000fca000fffe0ff */
[----:B------:R-:W-:Y:S01]  /*0520*/  IMAD R13, R8, 0x4, R13 ;  /* 0x00000004080d7824 */ /* 0x000fe200078e020d */
[----:B--2---:R-:W-:Y:S04]  /*0530*/  STS [R28], R19 ;  /* 0x000000131c007388 */ /* 0x004fe80000000800 */
[----:B----4-:R-:W-:Y:S04]  /*0540*/  STS [R28+0x20], R20 ;  /* 0x000020141c007388 */ /* 0x010fe80000000800 */
[----:B-----5:R-:W-:Y:S04]  /*0550*/  STS [R28+0x60], R24 ;  /* 0x000060181c007388 */ /* 0x020fe80000000800 */
[----:B------:R-:W-:Y:S04]  /*0560*/  STS [R28+0xa0], R25 ;  /* 0x0000a0191c007388 */ /* 0x000fe80000000800 */
[----:B------:R-:W-:Y:S04]  /*0570*/  STS [R28+0xc0], R27 ;  /* 0x0000c01b1c007388 */ /* 0x000fe80000000800 */
[----:B------:R-:W-:Y:S04]  /*0580*/  STS [R28+0x40], R22 ;  /* 0x000040161c007388 */ /* 0x000fe80000000800 */
[----:B------:R-:W-:Y:S04]  /*0590*/  STS [R28+0x80], R23 ;  /* 0x000080171c007388 */ /* 0x000fe80000000800 */
[----:B------:R-:W-:Y:S01]  /*05a0*/  STS [R28+0xe0], R26 ;  /* 0x0000e01a1c007388 */ /* 0x000fe20000000800 */
[----:B------:R-:W-:Y:S06]  /*05b0*/  BAR.SYNC.DEFER_BLOCKING 0x0 ;  /* 0x0000000000007b1d */ /* 0x000fec0000010000 */
[----:B------:R-:W0:Y:S04]  /*05c0*/  LDS.128 R4, [R4] ;  /* 0x0000000004047984 */ /* 0x000e280000000c00 */
[----:B0-----:R0:W-:Y:S02]  /*05d0*/  @!P1 STG.E.128 desc[UR6][R10.64], R4 ;  /* 0x000000040a009986 */ /* 0x0011e4000c101d06 */
[----:B0-----:R-:W-:Y:S05]  /*05e0*/  @P0 EXIT ;  /* 0x000000000000094d */ /* 0x001fea0003800000 */
[----:B0-----:R-:W0:Y:S01]  /*05f0*/  LDS.128 R8, [R13+0x800] ;  /* 0x000800000d087984 */ /* 0x001e220000000c00 */
[----:B------:R-:W-:-:S04]  /*0600*/  IMAD R5, R0, 0x40, R12 ;  /* 0x0000004000057824 */ /* 0x000fc800078e020c */
[----:B------:R-:W-:-:S05]  /*0610*/  IMAD.WIDE R2, R5, 0x4, R2 ;  /* 0x0000000405027825 */ /* 0x000fca00078e0202 */
[----:B0-----:R-:W-:Y:S01]  /*0620*/  STG.E.128 desc[UR6][R2.64], R8 ;  /* 0x0000000802007986 */ /* 0x001fe2000c101d06 */
[----:B------:R-:W-:Y:S05]  /*0630*/  EXIT ;  /* 0x000000000000794d */ /* 0x000fea0003800000 */
.L_x_0:
[----:B------:R-:W-:-:S00]  /*0640*/  BRA `(.L_x_0) ;  /* 0xfffffffc00fc7947 */ /* 0x000fc0000383ffff */
[----:B------:R-:W-:-:S00]  /*0650*/  NOP ;  /* 0x0000000000007918 */ /* 0x000fc00000000000 */
        /* <DEDUP_REMOVED lines=10> */
.L_x_1:


//--------------------- .nv.shared.triton_poi_fused_21 --------------------------
	.section	.nv.shared.triton_poi_fused_21,"aw",@nobits
	.sectionflags	@""
	.align	16
	.zero		1024


//--------------------- .nv.constant0.triton_poi_fused_21 --------------------------
	.section	.nv.constant0.triton_poi_fused_21,"a",@progbits
	.sectionflags	@""
	.align	4
.nv.constant0.triton_poi_fused_21:
	.zero		552
